	.headerflags	@"EF_CUDA_TEXMODE_UNIFIED EF_CUDA_64BIT_ADDRESS EF_CUDA_ACCELERATORS EF_CUDA_SM90 EF_CUDA_VIRTUAL_SM(EF_CUDA_SM90)"
	.elftype	@"ET_EXEC"


//--------------------- .nv.info                  --------------------------
	.section	.nv.info,"",@"SHT_CUDA_INFO"
	.align	4


	//----- nvinfo : EIATTR_REGCOUNT
	.align		4
        /*0000*/ 	.byte	0x04, 0x2f
        /*0002*/ 	.short	(.L_1 - .L_0)
	.align		4
.L_0:
        /*0004*/ 	.word	index@(triton_mm)
        /*0008*/ 	.word	0x00000020


	//----- nvinfo : EIATTR_MIN_STACK_SIZE
	.align		4
.L_1:
        /*000c*/ 	.byte	0x04, 0x12
        /*000e*/ 	.short	(.L_3 - .L_2)
	.align		4
.L_2:
        /*0010*/ 	.word	index@(triton_mm)
        /*0014*/ 	.word	0x00000000


	//----- nvinfo : EIATTR_FRAME_SIZE
	.align		4
.L_3:
        /*0018*/ 	.byte	0x04, 0x11
        /*001a*/ 	.short	(.L_5 - .L_4)
	.align		4
.L_4:
        /*001c*/ 	.word	index@(triton_mm)
        /*0020*/ 	.word	0x00000000


	//----- nvinfo : EIATTR_MIN_STACK_SIZE
	.align		4
.L_5:
        /*0024*/ 	.byte	0x04, 0x12
        /*0026*/ 	.short	(.L_7 - .L_6)
	.align		4
.L_6:
        /*0028*/ 	.word	index@(triton_mm)
        /*002c*/ 	.word	0x00000000
.L_7:


//--------------------- .nv.info.triton_mm        --------------------------
	.section	.nv.info.triton_mm,"",@"SHT_CUDA_INFO"
	.sectionflags	@""
	.align	4


	//----- nvinfo : EIATTR_CUDA_API_VERSION
	.align		4
        /*0000*/ 	.byte	0x04, 0x37
        /*0002*/ 	.short	(.L_9 - .L_8)
.L_8:
        /*0004*/ 	.word	0x0000007c


	//----- nvinfo : EIATTR_KPARAM_INFO
	.align		4
.L_9:
        /*0008*/ 	.byte	0x04, 0x17
        /*000a*/ 	.short	(.L_11 - .L_10)
.L_10:
        /*000c*/ 	.word	0x00000000
        /*0010*/ 	.short	0x0002
        /*0012*/ 	.short	0x0010
        /*0014*/ 	.byte	0x00, 0xf0, 0x21, 0x00


	//----- nvinfo : EIATTR_KPARAM_INFO
	.align		4
.L_11:
        /*0018*/ 	.byte	0x04, 0x17
        /*001a*/ 	.short	(.L_13 - .L_12)
.L_12:
        /*001c*/ 	.word	0x00000000
        /*0020*/ 	.short	0x0001
        /*0022*/ 	.short	0x0008
        /*0024*/ 	.byte	0x00, 0xf0, 0x21, 0x00


	//----- nvinfo : EIATTR_KPARAM_INFO
	.align		4
.L_13:
        /*0028*/ 	.byte	0x04, 0x17
        /*002a*/ 	.short	(.L_15 - .L_14)
.L_14:
        /*002c*/ 	.word	0x00000000
        /*0030*/ 	.short	0x0000
        /*0032*/ 	.short	0x0000
        /*0034*/ 	.byte	0x00, 0xf0, 0x21, 0x00


	//----- nvinfo : EIATTR_SPARSE_MMA_MASK
	.align		4
.L_15:
        /*0038*/ 	.byte	0x03, 0x50
        /*003a*/ 	.short	0x0000


	//----- nvinfo : EIATTR_MAXREG_COUNT
	.align		4
        /*003c*/ 	.byte	0x03, 0x1b
        /*003e*/ 	.short	0x00ff


	//----- nvinfo : EIATTR_EXIT_INSTR_OFFSETS
	.align		4
        /*0040*/ 	.byte	0x04, 0x1c
        /*0042*/ 	.short	(.L_17 - .L_16)


	//   ....[0]....
.L_16:
        /*0044*/ 	.word	0x00000c00


	//   ....[1]....
        /*0048*/ 	.word	0x00000c20


	//----- nvinfo : EIATTR_MAX_THREADS
	.align		4
.L_17:
        /*004c*/ 	.byte	0x04, 0x05
        /*004e*/ 	.short	(.L_19 - .L_18)
.L_18:
        /*0050*/ 	.word	0x00000080
        /*0054*/ 	.word	0x00000001
        /*0058*/ 	.word	0x00000001


	//----- nvinfo : EIATTR_CBANK_PARAM_SIZE
	.align		4
.L_19:
        /*005c*/ 	.byte	0x03, 0x19
        /*005e*/ 	.short	0x0018


	//----- nvinfo : EIATTR_PARAM_CBANK
	.align		4
        /*0060*/ 	.byte	0x04, 0x0a
        /*0062*/ 	.short	(.L_21 - .L_20)
	.align		4
.L_20:
        /*0064*/ 	.word	index@(.nv.constant0.triton_mm)
        /*0068*/ 	.short	0x0210
        /*006a*/ 	.short	0x0018


	//----- nvinfo : EIATTR_SW_WAR
	.align		4
.L_21:
        /*006c*/ 	.byte	0x04, 0x36
        /*006e*/ 	.short	(.L_23 - .L_22)
.L_22:
        /*0070*/ 	.word	0x00000008
.L_23:


//--------------------- .nv.callgraph             --------------------------
	.section	.nv.callgraph,"",@"SHT_CUDA_CALLGRAPH"
	.align	4
	.sectionentsize	8
	.align		4
        /*0000*/ 	.word	0x00000000
	.align		4
        /*0004*/ 	.word	0xffffffff
	.align		4
        /*0008*/ 	.word	0x00000000
	.align		4
        /*000c*/ 	.word	0xfffffffe
	.align		4
        /*0010*/ 	.word	0x00000000
	.align		4
        /*0014*/ 	.word	0xfffffffd
	.align		4
        /*0018*/ 	.word	0x00000000
	.align		4
        /*001c*/ 	.word	0xfffffffc


//--------------------- .text.triton_mm           --------------------------
	.section	.text.triton_mm,"ax",@progbits
	.sectionflags	@"SHF_BARRIERS=1"
	.align	128
        .global         triton_mm
        .type           triton_mm,@function
        .size           triton_mm,(.L_x_1 - triton_mm)
        .other          triton_mm,@"STO_CUDA_ENTRY STV_DEFAULT"
triton_mm:
.text.triton_mm:
[----:B------:R-:W0:Y:S02]  /*0000*/  LDC R1, c[0x0][0x28] ;  /* 0x00000a00ff017b82 */ /* 0x000e240000000800 */
[----:B------:R-:W1:Y:S01]  /*0010*/  S2R R3, SR_CTAID.X ;  /* 0x0000000000037919 */ /* 0x000e620000002500 */
[----:B------:R-:W-:Y:S01]  /*0020*/  IMAD.MOV.U32 R7, RZ, RZ, -0x8 ;  /* 0xfffffff8ff077424 */ /* 0x000fe200078e00ff */
[----:B------:R-:W-:Y:S01]  /*0030*/  ULDC.64 UR6, c[0x0][0x208] ;  /* 0x0000820000067ab9 */ /* 0x000fe20000000a00 */
[C---:B-1----:R-:W-:Y:S01]  /*0040*/  IMAD.HI R0, R3.reuse, 0x2aaaaaab, RZ ;  /* 0x2aaaaaab03007827 */ /* 0x042fe200078e02ff */
[----:B------:R-:W-:Y:S02]  /*0050*/  IABS R10, R3 ;  /* 0x00000003000a7213 */ /* 0x000fe40000000000 */
[----:B------:R-:W-:Y:S02]  /*0060*/  ISETP.GE.AND P1, PT, R3, RZ, PT ;  /* 0x000000ff0300720c */ /* 0x000fe40003f26270 */
[----:B------:R-:W-:-:S04]  /*0070*/  SHF.R.U32.HI R5, RZ, 0x1f, R0 ;  /* 0x0000001fff057819 */ /* 0x000fc80000011600 */
[----:B------:R-:W-:-:S05]  /*0080*/  LEA.HI.SX32 R0, R0, R5, 0x19 ;  /* 0x0000000500007211 */ /* 0x000fca00078fcaff */
[----:B------:R-:W-:-:S05]  /*0090*/  IMAD R2, R0, R7, 0x80 ;  /* 0x0000008000027424 */ /* 0x000fca00078e0207 */
[----:B------:R-:W-:-:S04]  /*00a0*/  VIMNMX R6, R2, 0x8, PT ;  /* 0x0000000802067848 */ /* 0x000fc80003fe0100 */
[-C--:B------:R-:W-:Y:S02]  /*00b0*/  IABS R9, R6.reuse ;  /* 0x0000000600097213 */ /* 0x080fe40000000000 */
[----:B------:R-:W-:Y:S02]  /*00c0*/  IABS R11, R6 ;  /* 0x00000006000b7213 */ /* 0x000fe40000000000 */
[----:B------:R-:W1:Y:S03]  /*00d0*/  I2F.RP R2, R9 ;  /* 0x0000000900027306 */ /* 0x000e660000209400 */
[----:B------:R-:W-:-:S05]  /*00e0*/  IMAD.MOV R11, RZ, RZ, -R11 ;  /* 0x000000ffff0b7224 */ /* 0x000fca00078e0a0b */
[----:B-1----:R-:W1:Y:S02]  /*00f0*/  MUFU.RCP R2, R2 ;  /* 0x0000000200027308 */ /* 0x002e640000001000 */
[----:B-1----:R-:W-:-:S06]  /*0100*/  VIADD R4, R2, 0xffffffe ;  /* 0x0ffffffe02047836 */ /* 0x002fcc0000000000 */
[----:B------:R1:W2:Y:S02]  /*0110*/  F2I.FTZ.U32.TRUNC.NTZ R5, R4 ;  /* 0x0000000400057305 */ /* 0x0002a4000021f000 */
[----:B-1----:R-:W-:Y:S02]  /*0120*/  IMAD.MOV.U32 R4, RZ, RZ, RZ ;  /* 0x000000ffff047224 */ /* 0x002fe400078e00ff */
[----:B--2---:R-:W-:-:S04]  /*0130*/  IMAD.MOV R8, RZ, RZ, -R5 ;  /* 0x000000ffff087224 */ /* 0x004fc800078e0a05 */
[----:B------:R-:W-:Y:S02]  /*0140*/  IMAD R7, R8, R9, RZ ;  /* 0x0000000908077224 */ /* 0x000fe400078e02ff */
[----:B------:R-:W-:Y:S02]  /*0150*/  IMAD.MOV.U32 R8, RZ, RZ, R10 ;  /* 0x000000ffff087224 */ /* 0x000fe400078e000a */
[----:B------:R-:W-:-:S04]  /*0160*/  IMAD.HI.U32 R5, R5, R7, R4 ;  /* 0x0000000705057227 */ /* 0x000fc800078e0004 */
[----:B------:R-:W-:Y:S01]  /*0170*/  IMAD R7, R0, -0x300, R3 ;  /* 0xfffffd0000077824 */ /* 0x000fe200078e0203 */
[----:B------:R-:W-:Y:S01]  /*0180*/  LOP3.LUT R3, RZ, R6, RZ, 0x33, !PT ;  /* 0x00000006ff037212 */ /* 0x000fe200078e33ff */
[----:B------:R-:W-:-:S03]  /*0190*/  IMAD.HI.U32 R2, R5, R8, RZ ;  /* 0x0000000805027227 */ /* 0x000fc600078e00ff */
[----:B------:R-:W-:Y:S01]  /*01a0*/  IABS R10, R7 ;  /* 0x00000007000a7213 */ /* 0x000fe20000000000 */
[----:B------:R-:W-:Y:S02]  /*01b0*/  IMAD R4, R2, R11, R8 ;  /* 0x0000000b02047224 */ /* 0x000fe400078e0208 */
[----:B------:R-:W1:Y:S02]  /*01c0*/  S2R R2, SR_TID.X ;  /* 0x0000000000027919 */ /* 0x000e640000002100 */
[----:B------:R-:W-:Y:S01]  /*01d0*/  IMAD.HI.U32 R8, R5, R10, RZ ;  /* 0x0000000a05087227 */ /* 0x000fe200078e00ff */
[----:B------:R-:W-:-:S03]  /*01e0*/  ISETP.GT.U32.AND P0, PT, R9, R4, PT ;  /* 0x000000040900720c */ /* 0x000fc60003f04070 */
[----:B------:R-:W-:Y:S02]  /*01f0*/  IMAD R5, R8, R11, R10 ;  /* 0x0000000b08057224 */ /* 0x000fe400078e020a */
[----:B------:R-:W2:Y:S08]  /*0200*/  LDC.64 R10, c[0x0][0x210] ;  /* 0x00008400ff0a7b82 */ /* 0x000eb00000000a00 */
[----:B------:R-:W-:Y:S01]  /*0210*/  @!P0 IMAD.IADD R4, R4, 0x1, -R9 ;  /* 0x0000000104048824 */ /* 0x000fe200078e0a09 */
[----:B------:R-:W-:-:S04]  /*0220*/  ISETP.GT.U32.AND P0, PT, R9, R5, PT ;  /* 0x000000050900720c */ /* 0x000fc80003f04070 */
[----:B------:R-:W-:-:S09]  /*0230*/  ISETP.GT.U32.AND P2, PT, R9, R4, PT ;  /* 0x000000040900720c */ /* 0x000fd20003f44070 */
[--C-:B------:R-:W-:Y:S02]  /*0240*/  @!P0 IMAD.IADD R5, R5, 0x1, -R9.reuse ;  /* 0x0000000105058824 */ /* 0x100fe400078e0a09 */
[----:B------:R-:W-:Y:S01]  /*0250*/  @!P0 VIADD R8, R8, 0x1 ;  /* 0x0000000108088836 */ /* 0x000fe20000000000 */
[----:B-1----:R-:W-:Y:S01]  /*0260*/  SHF.R.U32.HI R23, RZ, 0x3, R2 ;  /* 0x00000003ff177819 */ /* 0x002fe20000011602 */
[----:B------:R-:W-:Y:S01]  /*0270*/  @!P2 IMAD.IADD R4, R4, 0x1, -R9 ;  /* 0x000000010404a824 */ /* 0x000fe200078e0a09 */
[----:B------:R-:W-:Y:S02]  /*0280*/  ISETP.NE.AND P2, PT, R6, RZ, PT ;  /* 0x000000ff0600720c */ /* 0x000fe40003f45270 */
[----:B------:R-:W-:Y:S01]  /*0290*/  ISETP.GE.U32.AND P3, PT, R5, R9, PT ;  /* 0x000000090500720c */ /* 0x000fe20003f66070 */
[----:B------:R-:W-:Y:S01]  /*02a0*/  @!P1 IMAD.MOV R4, RZ, RZ, -R4 ;  /* 0x000000ffff049224 */ /* 0x000fe200078e0a04 */
[----:B------:R-:W-:Y:S02]  /*02b0*/  LOP3.LUT R6, R7, R6, RZ, 0x3c, !PT ;  /* 0x0000000607067212 */ /* 0x000fe400078e3cff */
[----:B------:R-:W-:-:S02]  /*02c0*/  SGXT.U32 R23, R23, 0x4 ;  /* 0x000000041717781a */ /* 0x000fc40000000000 */
[----:B------:R-:W-:Y:S02]  /*02d0*/  ISETP.GE.AND P1, PT, R6, RZ, PT ;  /* 0x000000ff0600720c */ /* 0x000fe40003f26270 */
[----:B------:R-:W-:-:S05]  /*02e0*/  SEL R5, R3, R4, !P2 ;  /* 0x0000000403057207 */ /* 0x000fca0005000000 */
[----:B------:R-:W-:Y:S02]  /*02f0*/  IMAD R5, R0, 0x8, R5 ;  /* 0x0000000800057824 */ /* 0x000fe400078e0205 */
[----:B------:R-:W-:Y:S02]  /*0300*/  @P3 VIADD R8, R8, 0x1 ;  /* 0x0000000108083836 */ /* 0x000fe40000000000 */
[----:B------:R-:W-:Y:S01]  /*0310*/  IMAD.SHL.U32 R20, R5, 0x20, RZ ;  /* 0x0000002005147824 */ /* 0x000fe200078e00ff */
[----:B------:R-:W-:Y:S01]  /*0320*/  SHF.R.S32.HI R0, RZ, 0x1a, R5 ;  /* 0x0000001aff007819 */ /* 0x000fe20000011405 */
[----:B------:R-:W-:-:S03]  /*0330*/  @!P1 IMAD.MOV R8, RZ, RZ, -R8 ;  /* 0x000000ffff089224 */ /* 0x000fc600078e0a08 */
[----:B------:R-:W-:Y:S02]  /*0340*/  SGXT R5, R0, 0x1 ;  /* 0x000000010005781a */ /* 0x000fe40000000200 */
[----:B------:R-:W-:Y:S01]  /*0350*/  SEL R0, R3, R8, !P2 ;  /* 0x0000000803007207 */ /* 0x000fe20005000000 */
[----:B------:R-:W-:Y:S01]  /*0360*/  IMAD.SHL.U32 R3, R2, 0x8, RZ ;  /* 0x0000000802037824 */ /* 0x000fe200078e00ff */
[----:B------:R-:W-:Y:S01]  /*0370*/  LOP3.LUT R4, R20, R23, RZ, 0xfc, !PT ;  /* 0x0000001714047212 */ /* 0x000fe200078efcff */
[----:B------:R-:W1:Y:S01]  /*0380*/  LDC.64 R8, c[0x0][0x218] ;  /* 0x00008600ff087b82 */ /* 0x000e620000000a00 */
[----:B------:R-:W-:Y:S01]  /*0390*/  LOP3.LUT R15, R20, 0x10, R23, 0xfe, !PT ;  /* 0x00000010140f7812 */ /* 0x000fe200078efe17 */
[----:B------:R-:W-:Y:S01]  /*03a0*/  IMAD.SHL.U32 R0, R0, 0x20, RZ ;  /* 0x0000002000007824 */ /* 0x000fe200078e00ff */
[----:B------:R-:W-:Y:S02]  /*03b0*/  LEA.HI R6, R5, R4, RZ, 0xc ;  /* 0x0000000405067211 */ /* 0x000fe400078f60ff */
[----:B------:R-:W-:-:S02]  /*03c0*/  LOP3.LUT R12, R3, 0x38, RZ, 0xc0, !PT ;  /* 0x00000038030c7812 */ /* 0x000fc400078ec0ff */
[----:B------:R-:W-:Y:S02]  /*03d0*/  LOP3.LUT R14, R0, R23, RZ, 0xfc, !PT ;  /* 0x00000017000e7212 */ /* 0x000fe400078efcff */
[----:B------:R-:W-:Y:S02]  /*03e0*/  LOP3.LUT R13, R0, 0x10, R23, 0xfe, !PT ;  /* 0x00000010000d7812 */ /* 0x000fe400078efe17 */
[----:B------:R-:W-:Y:S01]  /*03f0*/  LOP3.LUT R7, R6, 0x3fff000, RZ, 0xc0, !PT ;  /* 0x03fff00006077812 */ /* 0x000fe200078ec0ff */
[----:B------:R-:W-:Y:S01]  /*0400*/  IMAD.HI R17, R14, 0x2aaaaaab, RZ ;  /* 0x2aaaaaab0e117827 */ /* 0x000fe200078e02ff */
[----:B------:R-:W-:-:S03]  /*0410*/  LEA.HI R6, R5, R15, RZ, 0xc ;  /* 0x0000000f05067211 */ /* 0x000fc600078f60ff */
[----:B------:R-:W-:Y:S01]  /*0420*/  IMAD.HI R19, R13, 0x2aaaaaab, RZ ;  /* 0x2aaaaaab0d137827 */ /* 0x000fe200078e02ff */
[----:B------:R-:W-:Y:S02]  /*0430*/  SHF.R.U32.HI R18, RZ, 0x1f, R17 ;  /* 0x0000001fff127819 */ /* 0x000fe40000011611 */
[----:B------:R-:W-:Y:S01]  /*0440*/  LOP3.LUT R16, R6, 0x3fff000, RZ, 0xc0, !PT ;  /* 0x03fff00006107812 */ /* 0x000fe200078ec0ff */
[----:B------:R-:W-:Y:S01]  /*0450*/  IMAD.IADD R7, R4, 0x1, -R7 ;  /* 0x0000000104077824 */ /* 0x000fe200078e0a07 */
[----:B------:R-:W-:Y:S02]  /*0460*/  SHF.R.U32.HI R22, RZ, 0x1f, R19 ;  /* 0x0000001fff167819 */ /* 0x000fe40000011613 */
[----:B------:R-:W-:Y:S01]  /*0470*/  LEA.HI R17, R17, R18, RZ, 0x17 ;  /* 0x0000001211117211 */ /* 0x000fe200078fb8ff */
[----:B------:R-:W-:Y:S01]  /*0480*/  IMAD.IADD R15, R15, 0x1, -R16 ;  /* 0x000000010f0f7824 */ /* 0x000fe200078e0a10 */
[----:B------:R-:W-:Y:S01]  /*0490*/  LEA.HI R22, R19, R22, RZ, 0x17 ;  /* 0x0000001613167211 */ /* 0x000fe200078fb8ff */
[----:B------:R-:W-:-:S02]  /*04a0*/  IMAD R7, R7, 0x40, R12 ;  /* 0x0000004007077824 */ /* 0x000fc400078e020c */
[----:B------:R-:W-:Y:S02]  /*04b0*/  IMAD R17, R17, -0xc00, R14 ;  /* 0xfffff40011117824 */ /* 0x000fe400078e020e */
[----:B------:R-:W-:Y:S02]  /*04c0*/  IMAD R13, R22, -0xc00, R13 ;  /* 0xfffff400160d7824 */ /* 0x000fe400078e020d */
[--C-:B------:R-:W-:Y:S02]  /*04d0*/  IMAD R15, R15, 0x40, R12.reuse ;  /* 0x000000400f0f7824 */ /* 0x100fe400078e020c */
[--C-:B------:R-:W-:Y:S02]  /*04e0*/  IMAD R17, R17, 0x40, R12.reuse ;  /* 0x0000004011117824 */ /* 0x100fe400078e020c */
[----:B------:R-:W-:Y:S02]  /*04f0*/  IMAD R19, R13, 0x40, R12 ;  /* 0x000000400d137824 */ /* 0x000fe400078e020c */
[----:B--2---:R-:W-:-:S04]  /*0500*/  IMAD.WIDE R4, R7, 0x2, R10 ;  /* 0x0000000207047825 */ /* 0x004fc800078e020a */
[----:B------:R-:W-:Y:S02]  /*0510*/  IMAD.WIDE R10, R15, 0x2, R10 ;  /* 0x000000020f0a7825 */ /* 0x000fe400078e020a */
[----:B------:R-:W2:Y:S02]  /*0520*/  LDG.E.128 R4, desc[UR6][R4.64] ;  /* 0x0000000604047981 */ /* 0x000ea4000c1e1d00 */
[----:B-1----:R-:W-:-:S04]  /*0530*/  IMAD.WIDE R12, R17, 0x2, R8 ;  /* 0x00000002110c7825 */ /* 0x002fc800078e0208 */
[----:B------:R-:W-:Y:S02]  /*0540*/  IMAD.WIDE R16, R19, 0x2, R8 ;  /* 0x0000000213107825 */ /* 0x000fe400078e0208 */
[----:B------:R-:W3:Y:S04]  /*0550*/  LDG.E.128 R8, desc[UR6][R10.64] ;  /* 0x000000060a087981 */ /* 0x000ee8000c1e1d00 */
[----:B------:R-:W4:Y:S04]  /*0560*/  LDG.E.128 R12, desc[UR6][R12.64] ;  /* 0x000000060c0c7981 */ /* 0x000f28000c1e1d00 */
[----:B------:R-:W5:Y:S01]  /*0570*/  LDG.E.128 R16, desc[UR6][R16.64] ;  /* 0x0000000610107981 */ /* 0x000f62000c1e1d00 */
[----:B------:R-:W1:Y:S01]  /*0580*/  S2UR UR5, SR_CgaCtaId ;  /* 0x00000000000579c3 */ /* 0x000e620000008800 */
[----:B------:R-:W-:Y:S01]  /*0590*/  LOP3.LUT R22, R3, 0x38, R2, 0x48, !PT ;  /* 0x0000003803167812 */ /* 0x000fe200078e4802 */
[----:B------:R-:W-:Y:S01]  /*05a0*/  UMOV UR4, 0x400 ;  /* 0x0000040000047882 */ /* 0x000fe20000000000 */
[----:B------:R-:W-:-:S02]  /*05b0*/  LOP3.LUT R27, R23, 0x10, RZ, 0xfc, !PT ;  /* 0x00000010171b7812 */ /* 0x000fc400078efcff */
[--C-:B------:R-:W-:Y:S01]  /*05c0*/  SHF.R.U32.HI R24, RZ, 0x3, R2.reuse ;  /* 0x00000003ff187819 */ /* 0x100fe20000011602 */
[----:B------:R-:W-:Y:S01]  /*05d0*/  IMAD.SHL.U32 R22, R22, 0x2, RZ ;  /* 0x0000000216167824 */ /* 0x000fe200078e00ff */
[----:B------:R-:W-:Y:S02]  /*05e0*/  SHF.R.U32.HI R21, RZ, 0x2, R2 ;  /* 0x00000002ff157819 */ /* 0x000fe40000011602 */
[----:B------:R-:W-:Y:S01]  /*05f0*/  SGXT.U32 R24, R24, 0x1 ;  /* 0x000000011818781a */ /* 0x000fe20000000000 */
[----:B------:R-:W-:Y:S01]  /*0600*/  IMAD R26, R23, 0x80, R22 ;  /* 0x00000080171a7824 */ /* 0x000fe200078e0216 */
[----:B------:R-:W-:Y:S01]  /*0610*/  SHF.R.U32.HI R25, RZ, 0x4, R2 ;  /* 0x00000004ff197819 */ /* 0x000fe20000011602 */
[----:B------:R-:W-:Y:S01]  /*0620*/  IMAD R27, R27, 0x80, R22 ;  /* 0x000000801b1b7824 */ /* 0x000fe200078e0216 */
[----:B------:R-:W-:Y:S01]  /*0630*/  LOP3.LUT R29, R2, 0x17, RZ, 0xc0, !PT ;  /* 0x00000017021d7812 */ /* 0x000fe200078ec0ff */
[----:B------:R-:W-:Y:S01]  /*0640*/  IMAD.SHL.U32 R28, R24, 0x8, RZ ;  /* 0x00000008181c7824 */ /* 0x000fe200078e00ff */
[----:B------:R-:W-:-:S02]  /*0650*/  SGXT.U32 R25, R25, 0x1 ;  /* 0x000000011919781a */ /* 0x000fc40000000000 */
[----:B------:R-:W-:Y:S02]  /*0660*/  LOP3.LUT R22, R29, 0x8, R21, 0xf8, !PT ;  /* 0x000000081d167812 */ /* 0x000fe400078ef815 */
[----:B------:R-:W-:Y:S02]  /*0670*/  LOP3.LUT R23, R28, 0x10, R21, 0xf8, !PT ;  /* 0x000000101c177812 */ /* 0x000fe400078ef815 */
[----:B------:R-:W-:Y:S01]  /*0680*/  LOP3.LUT R28, R25, 0x7, R2, 0x78, !PT ;  /* 0x00000007191c7812 */ /* 0x000fe200078e7802 */
[----:B------:R-:W-:Y:S01]  /*0690*/  IMAD.SHL.U32 R22, R22, 0x80, RZ ;  /* 0x0000008016167824 */ /* 0x000fe200078e00ff */
[----:B------:R-:W-:Y:S01]  /*06a0*/  LOP3.LUT R23, R23, 0x7, R2, 0xf8, !PT ;  /* 0x0000000717177812 */ /* 0x000fe200078ef802 */
[----:B-1----:R-:W-:Y:S01]  /*06b0*/  UPRMT UR4, UR5, 0x654, UR4 ;  /* 0x0000065405047896 */ /* 0x002fe20008000004 */
[----:B------:R-:W-:Y:S01]  /*06c0*/  LOP3.LUT R29, R25, 0x2, RZ, 0xfc, !PT ;  /* 0x00000002191d7812 */ /* 0x000fe200078efcff */
[----:B------:R-:W-:Y:S01]  /*06d0*/  IMAD.SHL.U32 R28, R28, 0x10, RZ ;  /* 0x000000101c1c7824 */ /* 0x000fe200078e00ff */
[----:B------:R-:W-:Y:S01]  /*06e0*/  LOP3.LUT R0, R0, 0x18, R3, 0xf8, !PT ;  /* 0x0000001800007812 */ /* 0x000fe200078ef803 */
[----:B------:R-:W-:Y:S01]  /*06f0*/  IMAD.SHL.U32 R23, R23, 0x80, RZ ;  /* 0x0000008017177824 */ /* 0x000fe200078e00ff */
[----:B------:R-:W-:-:S04]  /*0700*/  LOP3.LUT R29, R29, 0x7, R2, 0x78, !PT ;  /* 0x000000071d1d7812 */ /* 0x000fc800078e7802 */
[----:B------:R-:W-:Y:S01]  /*0710*/  LOP3.LUT R28, R23, R28, RZ, 0xfc, !PT ;  /* 0x0000001c171c7212 */ /* 0x000fe200078efcff */
[----:B--2---:R1:W-:Y:S04]  /*0720*/  STS.128 [R26+UR4], R4 ;  /* 0x000000041a007988 */ /* 0x0043e80008000c04 */
[----:B---3--:R2:W-:Y:S04]  /*0730*/  STS.128 [R27+UR4], R8 ;  /* 0x000000081b007988 */ /* 0x0085e80008000c04 */
[----:B----4-:R-:W-:Y:S04]  /*0740*/  STS.128 [R26+UR4+0x1000], R12 ;  /* 0x0010000c1a007988 */ /* 0x010fe80008000c04 */
[----:B-----5:R3:W-:Y:S01]  /*0750*/  STS.128 [R27+UR4+0x1000], R16 ;  /* 0x001000101b007988 */ /* 0x0207e20008000c04 */
[----:B-1----:R-:W-:Y:S01]  /*0760*/  LOP3.LUT R4, R24, 0x7, R2, 0x78, !PT ;  /* 0x0000000718047812 */ /* 0x002fe200078e7802 */
[----:B------:R-:W-:Y:S04]  /*0770*/  BAR.SYNC.DEFER_BLOCKING 0x0 ;  /* 0x0000000000007b1d */ /* 0x000fe80000010000 */
[----:B------:R-:W-:-:S02]  /*0780*/  IMAD.SHL.U32 R5, R4, 0x10, RZ ;  /* 0x0000001004057824 */ /* 0x000fc400078e00ff */
[----:B--2---:R-:W-:-:S03]  /*0790*/  IMAD.SHL.U32 R8, R29, 0x10, RZ ;  /* 0x000000101d087824 */ /* 0x004fc600078e00ff */
[----:B------:R-:W-:Y:S02]  /*07a0*/  LOP3.LUT R5, R22, R5, RZ, 0xfc, !PT ;  /* 0x0000000516057212 */ /* 0x000fe400078efcff */
[----:B---3--:R-:W-:-:S04]  /*07b0*/  LOP3.LUT R27, R24, 0x4, RZ, 0xfc, !PT ;  /* 0x00000004181b7812 */ /* 0x008fc800078efcff */
[----:B------:R-:W-:-:S05]  /*07c0*/  LOP3.LUT R27, R27, 0x7, R2, 0x78, !PT ;  /* 0x000000071b1b7812 */ /* 0x000fca00078e7802 */
[----:B------:R-:W-:Y:S01]  /*07d0*/  IMAD.SHL.U32 R27, R27, 0x10, RZ ;  /* 0x000000101b1b7824 */ /* 0x000fe200078e00ff */
[----:B------:R1:W-:Y:S04]  /*07e0*/  LDSM.16.M88.4 R12, [R28+UR4] ;  /* 0x000000041c0c783b */ /* 0x0003e80008000200 */
[----:B------:R-:W-:Y:S01]  /*07f0*/  LOP3.LUT R26, R27, R22, RZ, 0xfc, !PT ;  /* 0x000000161b1a7212 */ /* 0x000fe200078efcff */
[----:B------:R-:W2:Y:S01]  /*0800*/  LDSM.16.M88.4 R4, [R5+UR4+0x1000] ;  /* 0x001000040504783b */ /* 0x000ea20008000200 */
[C---:B------:R-:W-:Y:S02]  /*0810*/  LOP3.LUT R27, R24.reuse, 0x6, RZ, 0xfc, !PT ;  /* 0x00000006181b7812 */ /* 0x040fe400078efcff */
[----:B-1----:R-:W-:-:S04]  /*0820*/  LOP3.LUT R28, R24, 0x2, RZ, 0xfc, !PT ;  /* 0x00000002181c7812 */ /* 0x002fc800078efcff */
[----:B------:R-:W-:-:S05]  /*0830*/  LOP3.LUT R9, R28, 0x7, R2, 0x78, !PT ;  /* 0x000000071c097812 */ /* 0x000fca00078e7802 */
[----:B------:R-:W-:-:S05]  /*0840*/  IMAD.SHL.U32 R9, R9, 0x10, RZ ;  /* 0x0000001009097824 */ /* 0x000fca00078e00ff */
[----:B------:R-:W-:Y:S01]  /*0850*/  LOP3.LUT R10, R9, R22, RZ, 0xfc, !PT ;  /* 0x00000016090a7212 */ /* 0x000fe200078efcff */
[----:B--2---:R-:W-:Y:S06]  /*0860*/  HMMA.16816.F32.BF16 R16, R12, R4, RZ ;  /* 0x000000040c10723c */ /* 0x004fec00000418ff */
[----:B------:R-:W-:Y:S01]  /*0870*/  HMMA.16816.F32.BF16 R12, R12, R6, RZ ;  /* 0x000000060c0c723c */ /* 0x000fe200000418ff */
[----:B------:R-:W-:Y:S02]  /*0880*/  LOP3.LUT R4, R8, R23, RZ, 0xfc, !PT ;  /* 0x0000001708047212 */ /* 0x000fe400078efcff */
[----:B------:R-:W-:Y:S04]  /*0890*/  LDSM.16.M88.4 R8, [R10+UR4+0x1000] ;  /* 0x001000040a08783b */ /* 0x000fe80008000200 */
[----:B------:R-:W1:Y:S11]  /*08a0*/  LDSM.16.M88.4 R4, [R4+UR4] ;  /* 0x000000040404783b */ /* 0x000e760008000200 */
[----:B-1----:R-:W-:Y:S06]  /*08b0*/  HMMA.16816.F32.BF16 R16, R4, R8, R16 ;  /* 0x000000080410723c */ /* 0x002fec0000041810 */
[----:B------:R-:W-:Y:S01]  /*08c0*/  HMMA.16816.F32.BF16 R12, R4, R10, R12 ;  /* 0x0000000a040c723c */ /* 0x000fe2000004180c */
[C---:B------:R-:W-:Y:S01]  /*08d0*/  LOP3.LUT R9, R25.reuse, 0x4, RZ, 0xfc, !PT ;  /* 0x0000000419097812 */ /* 0x040fe200078efcff */
[----:B------:R-:W-:Y:S01]  /*08e0*/  LDSM.16.M88.4 R4, [R26+UR4+0x1000] ;  /* 0x001000041a04783b */ /* 0x000fe20008000200 */
[----:B------:R-:W-:-:S02]  /*08f0*/  LOP3.LUT R25, R25, 0x6, RZ, 0xfc, !PT ;  /* 0x0000000619197812 */ /* 0x000fc400078efcff */
[----:B------:R-:W-:Y:S02]  /*0900*/  LOP3.LUT R9, R9, 0x7, R2, 0x78, !PT ;  /* 0x0000000709097812 */ /* 0x000fe400078e7802 */
[----:B------:R-:W-:Y:S02]  /*0910*/  LOP3.LUT R24, R25, 0x7, R2, 0x78, !PT ;  /* 0x0000000719187812 */ /* 0x000fe400078e7802 */
[----:B------:R-:W-:Y:S01]  /*0920*/  LOP3.LUT R25, R27, 0x7, R2, 0x78, !PT ;  /* 0x000000071b197812 */ /* 0x000fe200078e7802 */
[----:B------:R-:W-:Y:S02]  /*0930*/  IMAD.SHL.U32 R8, R9, 0x10, RZ ;  /* 0x0000001009087824 */ /* 0x000fe400078e00ff */
[----:B------:R-:W-:Y:S02]  /*0940*/  IMAD.SHL.U32 R24, R24, 0x10, RZ ;  /* 0x0000001018187824 */ /* 0x000fe400078e00ff */
[----:B------:R-:W-:Y:S01]  /*0950*/  IMAD.SHL.U32 R25, R25, 0x10, RZ ;  /* 0x0000001019197824 */ /* 0x000fe200078e00ff */
[----:B------:R-:W-:-:S02]  /*0960*/  LOP3.LUT R8, R8, R23, RZ, 0xfc, !PT ;  /* 0x0000001708087212 */ /* 0x000fc400078efcff */
[----:B------:R-:W-:-:S04]  /*0970*/  LOP3.LUT R24, R24, R23, RZ, 0xfc, !PT ;  /* 0x0000001718187212 */ /* 0x000fc800078efcff */
[----:B------:R-:W1:Y:S02]  /*0980*/  LDSM.16.M88.4 R8, [R8+UR4] ;  /* 0x000000040808783b */ /* 0x000e640008000200 */
[----:B-1----:R-:W-:Y:S06]  /*0990*/  HMMA.16816.F32.BF16 R16, R8, R4, R16 ;  /* 0x000000040810723c */ /* 0x002fec0000041810 */
[----:B------:R-:W-:Y:S01]  /*09a0*/  HMMA.16816.F32.BF16 R12, R8, R6, R12 ;  /* 0x00000006080c723c */ /* 0x000fe2000004180c */
[----:B------:R-:W-:Y:S01]  /*09b0*/  LOP3.LUT R4, R25, R22, RZ, 0xfc, !PT ;  /* 0x0000001619047212 */ /* 0x000fe200078efcff */
[----:B------:R-:W-:Y:S01]  /*09c0*/  LDSM.16.M88.4 R8, [R24+UR4] ;  /* 0x000000041808783b */ /* 0x000fe20008000200 */
[----:B------:R-:W-:-:S04]  /*09d0*/  SHF.R.U32.HI R22, RZ, 0x2, R2 ;  /* 0x00000002ff167819 */ /* 0x000fc80000011602 */
[----:B------:R-:W1:Y:S01]  /*09e0*/  LDSM.16.M88.4 R4, [R4+UR4+0x1000] ;  /* 0x001000040404783b */ /* 0x000e620008000200 */
[----:B------:R-:W-:-:S10]  /*09f0*/  SGXT.U32 R22, R22, 0x3 ;  /* 0x000000031616781a */ /* 0x000fd40000000000 */
[----:B-1----:R-:W-:Y:S06]  /*0a00*/  HMMA.16816.F32.BF16 R16, R8, R4, R16 ;  /* 0x000000040810723c */ /* 0x002fec0000041810 */
[----:B------:R-:W-:Y:S01]  /*0a10*/  HMMA.16816.F32.BF16 R12, R8, R6, R12 ;  /* 0x00000006080c723c */ /* 0x000fe2000004180c */
[----:B------:R-:W-:-:S06]  /*0a20*/  LOP3.LUT R5, R2, 0x3, RZ, 0xc0, !PT ;  /* 0x0000000302057812 */ /* 0x000fcc00078ec0ff */
[----:B------:R-:W-:Y:S02]  /*0a30*/  LOP3.LUT R8, R21, 0x8, RZ, 0xc0, !PT ;  /* 0x0000000815087812 */ /* 0x000fe400078ec0ff */
[----:B------:R-:W-:Y:S02]  /*0a40*/  LOP3.LUT R6, R22, 0x10, R21, 0xf8, !PT ;  /* 0x0000001016067812 */ /* 0x000fe400078ef815 */
[----:B------:R-:W-:Y:S01]  /*0a50*/  LOP3.LUT R22, R22, 0x18, R21, 0xf8, !PT ;  /* 0x0000001816167812 */ /* 0x000fe200078ef815 */
[----:B------:R-:W-:Y:S01]  /*0a60*/  IMAD R7, R5, 0x2, R8 ;  /* 0x0000000205077824 */ /* 0x000fe200078e0208 */
[----:B------:R-:W-:-:S03]  /*0a70*/  SHF.R.U32.HI R21, RZ, 0x2, R2 ;  /* 0x00000002ff157819 */ /* 0x000fc60000011602 */
[----:B------:R-:W-:Y:S01]  /*0a80*/  IMAD R6, R6, 0x28, R7 ;  /* 0x0000002806067824 */ /* 0x000fe200078e0207 */
[----:B------:R-:W-:Y:S01]  /*0a90*/  SGXT.U32 R21, R21, 0x5 ;  /* 0x000000051515781a */ /* 0x000fe20000000000 */
[----:B------:R-:W-:-:S03]  /*0aa0*/  IMAD R22, R22, 0x5, R5 ;  /* 0x0000000516167824 */ /* 0x000fc600078e0205 */
[----:B------:R-:W-:Y:S01]  /*0ab0*/  LEA R24, R6, UR4, 0x2 ;  /* 0x0000000406187c11 */ /* 0x000fe2000f8e10ff */
[----:B------:R-:W-:Y:S01]  /*0ac0*/  BAR.SYNC.DEFER_BLOCKING 0x0 ;  /* 0x0000000000007b1d */ /* 0x000fe20000010000 */
[----:B------:R-:W-:Y:S01]  /*0ad0*/  IMAD.SHL.U32 R4, R22, 0x8, RZ ;  /* 0x0000000816047824 */ /* 0x000fe200078e00ff */
[----:B------:R-:W-:-:S04]  /*0ae0*/  LOP3.LUT R21, R20, R21, RZ, 0xfc, !PT ;  /* 0x0000001514157212 */ /* 0x000fc800078efcff */
[----:B------:R-:W-:Y:S02]  /*0af0*/  LEA R25, R4, UR4, 0x2 ;  /* 0x0000000404197c11 */ /* 0x000fe4000f8e10ff */
[----:B------:R-:W1:Y:S01]  /*0b00*/  LDC.64 R22, c[0x0][0x220] ;  /* 0x00008800ff167b82 */ /* 0x000e620000000a00 */
[C---:B------:R-:W-:Y:S01]  /*0b10*/  ISETP.GE.AND P0, PT, R21.reuse, 0x1000, PT ;  /* 0x000010001500780c */ /* 0x040fe20003f06270 */
[----:B------:R-:W-:-:S03]  /*0b20*/  IMAD R21, R21, 0xc00, R0 ;  /* 0x00000c0015157824 */ /* 0x000fc600078e0200 */
[----:B------:R-:W-:Y:S01]  /*0b30*/  ISETP.LT.AND P0, PT, R0, 0xc00, !P0 ;  /* 0x00000c000000780c */ /* 0x000fe20004701270 */
[----:B------:R-:W-:Y:S04]  /*0b40*/  STS.64 [R24], R16 ;  /* 0x0000001018007388 */ /* 0x000fe80000000a00 */
[----:B------:R-:W-:Y:S01]  /*0b50*/  STS.64 [R24+0x500], R18 ;  /* 0x0005001218007388 */ /* 0x000fe20000000a00 */
[----:B-1----:R-:W-:-:S03]  /*0b60*/  IMAD.WIDE R22, R21, 0x2, R22 ;  /* 0x0000000215167825 */ /* 0x002fc600078e0216 */
[----:B------:R-:W-:Y:S04]  /*0b70*/  STS.64 [R24+0x40], R12 ;  /* 0x0000400c18007388 */ /* 0x000fe80000000a00 */
[----:B------:R-:W-:Y:S01]  /*0b80*/  STS.64 [R24+0x540], R14 ;  /* 0x0005400e18007388 */ /* 0x000fe20000000a00 */
[----:B------:R-:W-:Y:S06]  /*0b90*/  BAR.SYNC.DEFER_BLOCKING 0x0 ;  /* 0x0000000000007b1d */ /* 0x000fec0000010000 */
[----:B------:R-:W1:Y:S04]  /*0ba0*/  LDS.128 R8, [R25] ;  /* 0x0000000019087984 */ /* 0x000e680000000c00 */
[----:B------:R-:W2:Y:S01]  /*0bb0*/  LDS.128 R4, [R25+0x10] ;  /* 0x0000100019047984 */ /* 0x000ea20000000c00 */
[----:B-1----:R-:W-:-:S02]  /*0bc0*/  F2FP.BF16.F32.PACK_AB R8, R9, R8 ;  /* 0x000000080908723e */ /* 0x002fc400000010ff */
[----:B------:R-:W-:Y:S02]  /*0bd0*/  F2FP.BF16.F32.PACK_AB R9, R11, R10 ;  /* 0x0000000a0b09723e */ /* 0x000fe400000010ff */
[----:B--2---:R-:W-:Y:S02]  /*0be0*/  F2FP.BF16.F32.PACK_AB R10, R5, R4 ;  /* 0x00000004050a723e */ /* 0x004fe400000010ff */
[----:B------:R-:W-:Y:S01]  /*0bf0*/  F2FP.BF16.F32.PACK_AB R11, R7, R6 ;  /* 0x00000006070b723e */ /* 0x000fe200000010ff */
[----:B------:R-:W-:Y:S06]  /*0c00*/  @!P0 EXIT ;  /* 0x000000000000894d */ /* 0x000fec0003800000 */
[----:B------:R-:W-:Y:S01]  /*0c10*/  STG.E.128 desc[UR6][R22.64], R8 ;  /* 0x0000000816007986 */ /* 0x000fe2000c101d06 */
[----:B------:R-:W-:Y:S05]  /*0c20*/  EXIT ;  /* 0x000000000000794d */ /* 0x000fea0003800000 */
.L_x_0:
[----:B------:R-:W-:-:S00]  /*0c30*/  BRA `(.L_x_0) ;  /* 0xfffffffc00fc7947 */ /* 0x000fc0000383ffff */
[----:B------:R-:W-:-:S00]  /*0c40*/  NOP ;  /* 0x0000000000007918 */ /* 0x000fc00000000000 */
        /* <DEDUP_REMOVED lines=11> */
.L_x_1:


//--------------------- .nv.shared.triton_mm      --------------------------
	.section	.nv.shared.triton_mm,"aw",@nobits
	.sectionflags	@""
	.align	16
	.zero		1024


//--------------------- .nv.constant0.triton_mm   --------------------------
	.section	.nv.constant0.triton_mm,"a",@progbits
	.sectionflags	@""
	.align	4
.nv.constant0.triton_mm:
	.zero		552
